//
// Generated by NVIDIA NVVM Compiler
//
// Compiler Build ID: CL-36424714
// Cuda compilation tools, release 13.0, V13.0.88
// Based on NVVM 20.0.0
//

.version 9.0
.target sm_100
.address_size 64

	// .globl	_Z25guided_aggregation_kernelPKfS0_Pf
// _ZZ25guided_aggregation_kernelPKfS0_PfE8s_weight has been demoted
// _ZZ25guided_aggregation_kernelPKfS0_PfE9s_feature has been demoted

.visible .entry _Z25guided_aggregation_kernelPKfS0_Pf(
	.param .u64 .ptr .align 1 _Z25guided_aggregation_kernelPKfS0_Pf_param_0,
	.param .u64 .ptr .align 1 _Z25guided_aggregation_kernelPKfS0_Pf_param_1,
	.param .u64 .ptr .align 1 _Z25guided_aggregation_kernelPKfS0_Pf_param_2
)
{
	.reg .pred 	%p<10>;
	.reg .b32 	%r<46>;
	.reg .b32 	%f<99>;
	.reg .b64 	%rd<13>;
	// demoted variable
	.shared .align 4 .b8 _ZZ25guided_aggregation_kernelPKfS0_PfE8s_weight[64];
	// demoted variable
	.shared .align 4 .b8 _ZZ25guided_aggregation_kernelPKfS0_PfE9s_feature[2048];
	ld.param.u64 	%rd3, [_Z25guided_aggregation_kernelPKfS0_Pf_param_0];
	ld.param.u64 	%rd4, [_Z25guided_aggregation_kernelPKfS0_Pf_param_1];
	ld.param.u64 	%rd5, [_Z25guided_aggregation_kernelPKfS0_Pf_param_2];
	mov.u32 	%r17, %ctaid.y;
	mov.u32 	%r18, %ntid.y;
	mul.lo.s32 	%r1, %r17, %r18;
	mov.u32 	%r2, %tid.y;
	add.s32 	%r3, %r1, %r2;
	mov.u32 	%r19, %ctaid.x;
	mov.u32 	%r4, %ntid.x;
	mul.lo.s32 	%r5, %r19, %r4;
	mov.u32 	%r45, %tid.x;
	add.s32 	%r7, %r5, %r45;
	setp.gt.u32 	%p1, %r3, 511;
	setp.gt.s32 	%p2, %r7, 511;
	or.pred  	%p3, %p1, %p2;
	@%p3 bra 	$L__BB0_9;
	setp.ne.s32 	%p4, %r2, 0;
	setp.gt.u32 	%p5, %r45, 15;
	or.pred  	%p6, %p4, %p5;
	@%p6 bra 	$L__BB0_3;
	shl.b32 	%r21, %r45, 18;
	shl.b32 	%r22, %r1, 9;
	add.s32 	%r23, %r22, %r21;
	add.s32 	%r24, %r23, %r7;
	cvta.to.global.u64 	%rd6, %rd4;
	mul.wide.s32 	%rd7, %r24, 4;
	add.s64 	%rd8, %rd6, %rd7;
	ld.global.f32 	%f19, [%rd8];
	shl.b32 	%r25, %r45, 2;
	mov.u32 	%r26, _ZZ25guided_aggregation_kernelPKfS0_PfE8s_weight;
	add.s32 	%r27, %r26, %r25;
	st.shared.f32 	[%r27], %f19;
	shl.b32 	%r28, %r45, 23;
	shl.b32 	%r29, %r1, 14;
	add.s32 	%r30, %r29, %r28;
	shl.b32 	%r31, %r7, 5;
	add.s32 	%r32, %r30, %r31;
	shl.b32 	%r33, %r45, 7;
	mov.u32 	%r34, _ZZ25guided_aggregation_kernelPKfS0_PfE9s_feature;
	add.s32 	%r35, %r34, %r33;
	cvta.to.global.u64 	%rd9, %rd3;
	mul.wide.s32 	%rd10, %r32, 4;
	add.s64 	%rd11, %rd9, %rd10;
	ld.global.f32 	%f20, [%rd11];
	st.shared.f32 	[%r35], %f20;
	ld.global.f32 	%f21, [%rd11+4];
	st.shared.f32 	[%r35+4], %f21;
	ld.global.f32 	%f22, [%rd11+8];
	st.shared.f32 	[%r35+8], %f22;
	ld.global.f32 	%f23, [%rd11+12];
	st.shared.f32 	[%r35+12], %f23;
	ld.global.f32 	%f24, [%rd11+16];
	st.shared.f32 	[%r35+16], %f24;
	ld.global.f32 	%f25, [%rd11+20];
	st.shared.f32 	[%r35+20], %f25;
	ld.global.f32 	%f26, [%rd11+24];
	st.shared.f32 	[%r35+24], %f26;
	ld.global.f32 	%f27, [%rd11+28];
	st.shared.f32 	[%r35+28], %f27;
	ld.global.f32 	%f28, [%rd11+32];
	st.shared.f32 	[%r35+32], %f28;
	ld.global.f32 	%f29, [%rd11+36];
	st.shared.f32 	[%r35+36], %f29;
	ld.global.f32 	%f30, [%rd11+40];
	st.shared.f32 	[%r35+40], %f30;
	ld.global.f32 	%f31, [%rd11+44];
	st.shared.f32 	[%r35+44], %f31;
	ld.global.f32 	%f32, [%rd11+48];
	st.shared.f32 	[%r35+48], %f32;
	ld.global.f32 	%f33, [%rd11+52];
	st.shared.f32 	[%r35+52], %f33;
	ld.global.f32 	%f34, [%rd11+56];
	st.shared.f32 	[%r35+56], %f34;
	ld.global.f32 	%f35, [%rd11+60];
	st.shared.f32 	[%r35+60], %f35;
	ld.global.f32 	%f36, [%rd11+64];
	st.shared.f32 	[%r35+64], %f36;
	ld.global.f32 	%f37, [%rd11+68];
	st.shared.f32 	[%r35+68], %f37;
	ld.global.f32 	%f38, [%rd11+72];
	st.shared.f32 	[%r35+72], %f38;
	ld.global.f32 	%f39, [%rd11+76];
	st.shared.f32 	[%r35+76], %f39;
	ld.global.f32 	%f40, [%rd11+80];
	st.shared.f32 	[%r35+80], %f40;
	ld.global.f32 	%f41, [%rd11+84];
	st.shared.f32 	[%r35+84], %f41;
	ld.global.f32 	%f42, [%rd11+88];
	st.shared.f32 	[%r35+88], %f42;
	ld.global.f32 	%f43, [%rd11+92];
	st.shared.f32 	[%r35+92], %f43;
	ld.global.f32 	%f44, [%rd11+96];
	st.shared.f32 	[%r35+96], %f44;
	ld.global.f32 	%f45, [%rd11+100];
	st.shared.f32 	[%r35+100], %f45;
	ld.global.f32 	%f46, [%rd11+104];
	st.shared.f32 	[%r35+104], %f46;
	ld.global.f32 	%f47, [%rd11+108];
	st.shared.f32 	[%r35+108], %f47;
	ld.global.f32 	%f48, [%rd11+112];
	st.shared.f32 	[%r35+112], %f48;
	ld.global.f32 	%f49, [%rd11+116];
	st.shared.f32 	[%r35+116], %f49;
	ld.global.f32 	%f50, [%rd11+120];
	st.shared.f32 	[%r35+120], %f50;
	ld.global.f32 	%f51, [%rd11+124];
	st.shared.f32 	[%r35+124], %f51;
$L__BB0_3:
	bar.sync 	0;
	setp.gt.u32 	%p7, %r45, 31;
	@%p7 bra 	$L__BB0_9;
	shl.b32 	%r36, %r3, 14;
	ld.shared.f32 	%f1, [_ZZ25guided_aggregation_kernelPKfS0_PfE8s_weight];
	ld.shared.f32 	%f2, [_ZZ25guided_aggregation_kernelPKfS0_PfE8s_weight+4];
	ld.shared.f32 	%f3, [_ZZ25guided_aggregation_kernelPKfS0_PfE8s_weight+8];
	ld.shared.f32 	%f4, [_ZZ25guided_aggregation_kernelPKfS0_PfE8s_weight+12];
	ld.shared.f32 	%f5, [_ZZ25guided_aggregation_kernelPKfS0_PfE8s_weight+16];
	ld.shared.f32 	%f6, [_ZZ25guided_aggregation_kernelPKfS0_PfE8s_weight+20];
	ld.shared.f32 	%f7, [_ZZ25guided_aggregation_kernelPKfS0_PfE8s_weight+24];
	ld.shared.f32 	%f8, [_ZZ25guided_aggregation_kernelPKfS0_PfE8s_weight+28];
	ld.shared.f32 	%f9, [_ZZ25guided_aggregation_kernelPKfS0_PfE8s_weight+32];
	ld.shared.f32 	%f10, [_ZZ25guided_aggregation_kernelPKfS0_PfE8s_weight+36];
	ld.shared.f32 	%f11, [_ZZ25guided_aggregation_kernelPKfS0_PfE8s_weight+40];
	ld.shared.f32 	%f12, [_ZZ25guided_aggregation_kernelPKfS0_PfE8s_weight+44];
	ld.shared.f32 	%f13, [_ZZ25guided_aggregation_kernelPKfS0_PfE8s_weight+48];
	ld.shared.f32 	%f14, [_ZZ25guided_aggregation_kernelPKfS0_PfE8s_weight+52];
	ld.shared.f32 	%f15, [_ZZ25guided_aggregation_kernelPKfS0_PfE8s_weight+56];
	ld.shared.f32 	%f16, [_ZZ25guided_aggregation_kernelPKfS0_PfE8s_weight+60];
	add.f32 	%f52, %f1, 0f00000000;
	add.f32 	%f53, %f52, %f2;
	add.f32 	%f54, %f53, %f3;
	add.f32 	%f55, %f54, %f4;
	add.f32 	%f56, %f55, %f5;
	add.f32 	%f57, %f56, %f6;
	add.f32 	%f58, %f57, %f7;
	add.f32 	%f59, %f58, %f8;
	add.f32 	%f60, %f59, %f9;
	add.f32 	%f61, %f60, %f10;
	add.f32 	%f62, %f61, %f11;
	add.f32 	%f63, %f62, %f12;
	add.f32 	%f64, %f63, %f13;
	add.f32 	%f65, %f64, %f14;
	add.f32 	%f66, %f65, %f15;
	add.f32 	%f17, %f66, %f16;
	shl.b32 	%r37, %r5, 5;
	add.s32 	%r38, %r37, %r36;
	mad.lo.s32 	%r44, %r45, 33, %r38;
	shl.b32 	%r39, %r45, 2;
	mov.u32 	%r40, _ZZ25guided_aggregation_kernelPKfS0_PfE9s_feature;
	add.s32 	%r41, %r39, %r40;
	add.s32 	%r43, %r41, 1024;
	shl.b32 	%r10, %r4, 2;
	cvta.to.global.u64 	%rd1, %rd5;
$L__BB0_5:
	setp.leu.f32 	%p8, %f17, 0f358637BD;
	mul.wide.s32 	%rd12, %r44, 4;
	add.s64 	%rd2, %rd1, %rd12;
	ld.shared.f32 	%f67, [%r43+-1024];
	fma.rn.f32 	%f68, %f1, %f67, 0f00000000;
	ld.shared.f32 	%f69, [%r43+-896];
	fma.rn.f32 	%f70, %f2, %f69, %f68;
	ld.shared.f32 	%f71, [%r43+-768];
	fma.rn.f32 	%f72, %f3, %f71, %f70;
	ld.shared.f32 	%f73, [%r43+-640];
	fma.rn.f32 	%f74, %f4, %f73, %f72;
	ld.shared.f32 	%f75, [%r43+-512];
	fma.rn.f32 	%f76, %f5, %f75, %f74;
	ld.shared.f32 	%f77, [%r43+-384];
	fma.rn.f32 	%f78, %f6, %f77, %f76;
	ld.shared.f32 	%f79, [%r43+-256];
	fma.rn.f32 	%f80, %f7, %f79, %f78;
	ld.shared.f32 	%f81, [%r43+-128];
	fma.rn.f32 	%f82, %f8, %f81, %f80;
	ld.shared.f32 	%f83, [%r43];
	fma.rn.f32 	%f84, %f9, %f83, %f82;
	ld.shared.f32 	%f85, [%r43+128];
	fma.rn.f32 	%f86, %f10, %f85, %f84;
	ld.shared.f32 	%f87, [%r43+256];
	fma.rn.f32 	%f88, %f11, %f87, %f86;
	ld.shared.f32 	%f89, [%r43+384];
	fma.rn.f32 	%f90, %f12, %f89, %f88;
	ld.shared.f32 	%f91, [%r43+512];
	fma.rn.f32 	%f92, %f13, %f91, %f90;
	ld.shared.f32 	%f93, [%r43+640];
	fma.rn.f32 	%f94, %f14, %f93, %f92;
	ld.shared.f32 	%f95, [%r43+768];
	fma.rn.f32 	%f96, %f15, %f95, %f94;
	ld.shared.f32 	%f97, [%r43+896];
	fma.rn.f32 	%f18, %f16, %f97, %f96;
	@%p8 bra 	$L__BB0_7;
	div.rn.f32 	%f98, %f18, %f17;
	st.global.f32 	[%rd2], %f98;
	bra.uni 	$L__BB0_8;
$L__BB0_7:
	mov.b32 	%r42, 0;
	st.global.u32 	[%rd2], %r42;
$L__BB0_8:
	add.s32 	%r45, %r45, %r4;
	add.s32 	%r44, %r44, %r4;
	add.s32 	%r43, %r43, %r10;
	setp.lt.u32 	%p9, %r45, 32;
	@%p9 bra 	$L__BB0_5;
$L__BB0_9:
	ret;

}


// ===== COMPILED SASS (sm_100) =====

	.target	sm_100

	.elftype	@"ET_EXEC"


//--------------------- .note.nv.tkinfo           --------------------------
	.section	.note.nv.tkinfo,"",@"SHT_NOTE"
	.sectionflags	@"SHF_NOTE_NV_TKINFO"
	.tkinfo
        /*0018*/ 	.word	0x00000002
        /*0030*/ 	.string	""
        /*0030*/ 	.string	"ptxas"
        /*0030*/ 	.string	"Cuda compilation tools, release 13.0, V13.0.88"
        /*0030*/ 	.string	"Build cuda_13.0.r13.0/compiler.36424714_0"
        /*0030*/ 	.string	"-arch sm_100 -m 64 "



//--------------------- .note.nv.cuinfo           --------------------------
	.section	.note.nv.cuinfo,"",@"SHT_NOTE"
	.sectionflags	@"SHF_NOTE_NV_CUINFO"
        /*0018*/ 	.short	0x0002
        /*001a*/ 	.short	0x0064
        /*001c*/ 	.short	0x0082
	.zero		2


//--------------------- .nv.info                  --------------------------
	.section	.nv.info,"",@"SHT_CUDA_INFO"
	.align	4


	//----- nvinfo : EIATTR_REGCOUNT
	.align		4
        /*0000*/ 	.byte	0x04, 0x2f
        /*0002*/ 	.short	(.L_1 - .L_0)
	.align		4
.L_0:
        /*0004*/ 	.word	index@(_Z25guided_aggregation_kernelPKfS0_Pf)
        /*0008*/ 	.word	0x00000026


	//----- nvinfo : EIATTR_FRAME_SIZE
	.align		4
.L_1:
        /*000c*/ 	.byte	0x04, 0x11
        /*000e*/ 	.short	(.L_3 - .L_2)
	.align		4
.L_2:
        /*0010*/ 	.word	index@($__internal_0_$__cuda_sm3x_div_rn_noftz_f32_slowpath)
        /*0014*/ 	.word	0x00000000


	//----- nvinfo : EIATTR_FRAME_SIZE
	.align		4
.L_3:
        /*0018*/ 	.byte	0x04, 0x11
        /*001a*/ 	.short	(.L_5 - .L_4)
	.align		4
.L_4:
        /*001c*/ 	.word	index@(_Z25guided_aggregation_kernelPKfS0_Pf)
        /*0020*/ 	.word	0x00000000


	//----- nvinfo : EIATTR_MIN_STACK_SIZE
	.align		4
.L_5:
        /*0024*/ 	.byte	0x04, 0x12
        /*0026*/ 	.short	(.L_7 - .L_6)
	.align		4
.L_6:
        /*0028*/ 	.word	index@(_Z25guided_aggregation_kernelPKfS0_Pf)
        /*002c*/ 	.word	0x00000000
.L_7:


//--------------------- .nv.compat                --------------------------
	.section	.nv.compat,"",@"SHT_CUDA_COMPAT_INFO"
	.align	4
        /*0000*/ 	.byte	0x02, 0x09, 0x00, 0x00, 0x02, 0x02, 0x01, 0x00, 0x02, 0x05, 0x05, 0x00, 0x03, 0x07, 0x01, 0x01
        /*0010*/ 	.byte	0x02, 0x03, 0x00, 0x00, 0x02, 0x06, 0x01, 0x00, 0x04, 0x0b, 0x08, 0x00, 0x01, 0x00, 0x00, 0x00
        /*0020*/ 	.byte	0x00, 0x00, 0x00, 0x00


//--------------------- .nv.info._Z25guided_aggregation_kernelPKfS0_Pf --------------------------
	.section	.nv.info._Z25guided_aggregation_kernelPKfS0_Pf,"",@"SHT_CUDA_INFO"
	.sectionflags	@""
	.align	4


	//----- nvinfo : EIATTR_CUDA_API_VERSION
	.align		4
        /*0000*/ 	.byte	0x04, 0x37
        /*0002*/ 	.short	(.L_9 - .L_8)
.L_8:
        /*0004*/ 	.word	0x00000082


	//----- nvinfo : EIATTR_KPARAM_INFO
	.align		4
.L_9:
        /*0008*/ 	.byte	0x04, 0x17
        /*000a*/ 	.short	(.L_11 - .L_10)
.L_10:
        /*000c*/ 	.word	0x00000000
        /*0010*/ 	.short	0x0002
        /*0012*/ 	.short	0x0010
        /*0014*/ 	.byte	0x00, 0xf5, 0x21, 0x00


	//----- nvinfo : EIATTR_KPARAM_INFO
	.align		4
.L_11:
        /*0018*/ 	.byte	0x04, 0x17
        /*001a*/ 	.short	(.L_13 - .L_12)
.L_12:
        /*001c*/ 	.word	0x00000000
        /*0020*/ 	.short	0x0001
        /*0022*/ 	.short	0x0008
        /*0024*/ 	.byte	0x00, 0xf5, 0x21, 0x00


	//----- nvinfo : EIATTR_KPARAM_INFO
	.align		4
.L_13:
        /*0028*/ 	.byte	0x04, 0x17
        /*002a*/ 	.short	(.L_15 - .L_14)
.L_14:
        /*002c*/ 	.word	0x00000000
        /*0030*/ 	.short	0x0000
        /*0032*/ 	.short	0x0000
        /*0034*/ 	.byte	0x00, 0xf5, 0x21, 0x00


	//----- nvinfo : EIATTR_SPARSE_MMA_MASK
	.align		4
.L_15:
        /*0038*/ 	.byte	0x03, 0x50
        /*003a*/ 	.short	0x0000


	//----- nvinfo : EIATTR_MAXREG_COUNT
	.align		4
        /*003c*/ 	.byte	0x03, 0x1b
        /*003e*/ 	.short	0x00ff


	//----- nvinfo : EIATTR_NUM_BARRIERS
	.align		4
        /*0040*/ 	.byte	0x02, 0x4c
        /*0042*/ 	.byte	0x01
	.zero		1


	//----- nvinfo : EIATTR_MERCURY_ISA_VERSION
	.align		4
        /*0044*/ 	.byte	0x03, 0x5f
        /*0046*/ 	.short	0x0101


	//----- nvinfo : EIATTR_VRC_CTA_INIT_COUNT
	.align		4
        /*0048*/ 	.byte	0x02, 0x4a
	.zero		1
	.zero		1


	//----- nvinfo : EIATTR_EXIT_INSTR_OFFSETS
	.align		4
        /*004c*/ 	.byte	0x04, 0x1c
        /*004e*/ 	.short	(.L_17 - .L_16)


	//   ....[0]....
.L_16:
        /*0050*/ 	.word	0x000000d0


	//   ....[1]....
        /*0054*/ 	.word	0x000004f0


	//   ....[2]....
        /*0058*/ 	.word	0x00000a70


	//----- nvinfo : EIATTR_CRS_STACK_SIZE
	.align		4
.L_17:
        /*005c*/ 	.byte	0x04, 0x1e
        /*005e*/ 	.short	(.L_19 - .L_18)
.L_18:
        /*0060*/ 	.word	0x00000000


	//----- nvinfo : EIATTR_CBANK_PARAM_SIZE
	.align		4
.L_19:
        /*0064*/ 	.byte	0x03, 0x19
        /*0066*/ 	.short	0x0018


	//----- nvinfo : EIATTR_PARAM_CBANK
	.align		4
        /*0068*/ 	.byte	0x04, 0x0a
        /*006a*/ 	.short	(.L_21 - .L_20)
	.align		4
.L_20:
        /*006c*/ 	.word	index@(.nv.constant0._Z25guided_aggregation_kernelPKfS0_Pf)
        /*0070*/ 	.short	0x0380
        /*0072*/ 	.short	0x0018


	//----- nvinfo : EIATTR_SW_WAR
	.align		4
.L_21:
        /*0074*/ 	.byte	0x04, 0x36
        /*0076*/ 	.short	(.L_23 - .L_22)
.L_22:
        /*0078*/ 	.word	0x00000008
.L_23:


//--------------------- .nv.callgraph             --------------------------
	.section	.nv.callgraph,"",@"SHT_CUDA_CALLGRAPH"
	.align	4
	.sectionentsize	8
	.align		4
        /*0000*/ 	.word	0x00000000
	.align		4
        /*0004*/ 	.word	0xffffffff
	.align		4
        /*0008*/ 	.word	0x00000000
	.align		4
        /*000c*/ 	.word	0xfffffffe
	.align		4
        /*0010*/ 	.word	0x00000000
	.align		4
        /*0014*/ 	.word	0xfffffffd
	.align		4
        /*0018*/ 	.word	0x00000000
	.align		4
        /*001c*/ 	.word	0xfffffffc


//--------------------- .text._Z25guided_aggregation_kernelPKfS0_Pf --------------------------
	.section	.text._Z25guided_aggregation_kernelPKfS0_Pf,"ax",@progbits
	.align	128
        .global         _Z25guided_aggregation_kernelPKfS0_Pf
        .type           _Z25guided_aggregation_kernelPKfS0_Pf,@function
        .size           _Z25guided_aggregation_kernelPKfS0_Pf,(.L_x_19 - _Z25guided_aggregation_kernelPKfS0_Pf)
        .other          _Z25guided_aggregation_kernelPKfS0_Pf,@"STO_CUDA_ENTRY STV_DEFAULT"
_Z25guided_aggregation_kernelPKfS0_Pf:
.text._Z25guided_aggregation_kernelPKfS0_Pf:
[----:B------:R-:W-:Y:S01]  /*0000*/  LDC R1, c[0x0][0x37c] ;  /* 0x0000df00ff017b82 */ /* 0x000fe20000000800 */
[----:B------:R-:W0:Y:S01]  /*0010*/  S2R R0, SR_TID.X ;  /* 0x0000000000007919 */ /* 0x000e220000002100 */
[----:B------:R-:W1:Y:S06]  /*0020*/  LDCU UR5, c[0x0][0x364] ;  /* 0x00006c80ff0577ac */ /* 0x000e6c0008000800 */
[----:B------:R-:W2:Y:S01]  /*0030*/  S2UR UR6, SR_CTAID.X ;  /* 0x00000000000679c3 */ /* 0x000ea20000002500 */
[----:B------:R-:W3:Y:S07]  /*0040*/  S2R R2, SR_TID.Y ;  /* 0x0000000000027919 */ /* 0x000eee0000002200 */
[----:B------:R-:W2:Y:S08]  /*0050*/  LDC R35, c[0x0][0x360] ;  /* 0x0000d800ff237b82 */ /* 0x000eb00000000800 */
[----:B------:R-:W1:Y:S01]  /*0060*/  S2UR UR4, SR_CTAID.Y ;  /* 0x00000000000479c3 */ /* 0x000e620000002600 */
[----:B--2---:R-:W-:-:S04]  /*0070*/  IMAD R33, R35, UR6, RZ ;  /* 0x0000000623217c24 */ /* 0x004fc8000f8e02ff */
[----:B0-----:R-:W-:Y:S01]  /*0080*/  IMAD.IADD R6, R33, 0x1, R0 ;  /* 0x0000000121067824 */ /* 0x001fe200078e0200 */
[----:B-1----:R-:W-:-:S04]  /*0090*/  UIMAD UR4, UR4, UR5, URZ ;  /* 0x00000005040472a4 */ /* 0x002fc8000f8e02ff */
[----:B------:R-:W-:Y:S02]  /*00a0*/  ISETP.GT.AND P0, PT, R6, 0x1ff, PT ;  /* 0x000001ff0600780c */ /* 0x000fe40003f04270 */
[----:B---3--:R-:W-:-:S05]  /*00b0*/  VIADD R32, R2, UR4 ;  /* 0x0000000402207c36 */ /* 0x008fca0008000000 */
[----:B------:R-:W-:-:S13]  /*00c0*/  ISETP.GT.U32.OR P0, PT, R32, 0x1ff, P0 ;  /* 0x000001ff2000780c */ /* 0x000fda0000704470 */
[----:B------:R-:W-:Y:S05]  /*00d0*/  @P0 EXIT ;  /* 0x000000000000094d */ /* 0x000fea0003800000 */
[C---:B------:R-:W-:Y:S01]  /*00e0*/  ISETP.GT.U32.AND P0, PT, R0.reuse, 0xf, PT ;  /* 0x0000000f0000780c */ /* 0x040fe20003f04070 */
[----:B------:R-:W0:Y:S01]  /*00f0*/  LDCU.64 UR8, c[0x0][0x358] ;  /* 0x00006b00ff0877ac */ /* 0x000e220008000a00 */
[----:B------:R-:W-:Y:S01]  /*0100*/  BSSY.RECONVERGENT B0, `(.L_x_0) ;  /* 0x000003d000007945 */ /* 0x000fe20003800200 */
[----:B------:R-:W-:Y:S02]  /*0110*/  ISETP.GT.U32.AND P1, PT, R0, 0x1f, PT ;  /* 0x0000001f0000780c */ /* 0x000fe40003f24070 */
[----:B------:R-:W-:-:S13]  /*0120*/  ISETP.NE.OR P0, PT, R2, RZ, P0 ;  /* 0x000000ff0200720c */ /* 0x000fda0000705670 */
[----:B------:R-:W-:Y:S05]  /*0130*/  @P0 BRA `(.L_x_1) ;  /* 0x0000000000e40947 */ /* 0x000fea0003800000 */
[----:B------:R-:W1:Y:S01]  /*0140*/  LDC.64 R4, c[0x0][0x388] ;  /* 0x0000e200ff047b82 */ /* 0x000e620000000a00 */
[----:B------:R-:W-:-:S04]  /*0150*/  LEA R7, R0, UR4, 0x9 ;  /* 0x0000000400077c11 */ /* 0x000fc8000f8e48ff */
[C---:B------:R-:W-:Y:S01]  /*0160*/  LEA R9, R7.reuse, R6, 0x9 ;  /* 0x0000000607097211 */ /* 0x040fe200078e48ff */
[----:B------:R-:W-:Y:S02]  /*0170*/  IMAD.U32 R7, R7, 0x200, R6 ;  /* 0x0000020007077824 */ /* 0x000fe400078e0006 */
[----:B------:R-:W2:Y:S01]  /*0180*/  LDC.64 R2, c[0x0][0x380] ;  /* 0x0000e000ff027b82 */ /* 0x000ea20000000a00 */
[----:B------:R-:W-:Y:S01]  /*0190*/  SHF.L.U32 R9, R9, 0x5, RZ ;  /* 0x0000000509097819 */ /* 0x000fe200000006ff */
[----:B-1----:R-:W-:-:S05]  /*01a0*/  IMAD.WIDE R4, R7, 0x4, R4 ;  /* 0x0000000407047825 */ /* 0x002fca00078e0204 */
[----:B0-----:R-:W3:Y:S01]  /*01b0*/  LDG.E R13, desc[UR8][R4.64] ;  /* 0x00000008040d7981 */ /* 0x001ee2000c1e1900 */
[----:B--2---:R-:W-:-:S05]  /*01c0*/  IMAD.WIDE R2, R9, 0x4, R2 ;  /* 0x0000000409027825 */ /* 0x004fca00078e0202 */
[----:B------:R-:W2:Y:S04]  /*01d0*/  LDG.E R16, desc[UR8][R2.64] ;  /* 0x0000000802107981 */ /* 0x000ea8000c1e1900 */
[----:B------:R-:W2:Y:S04]  /*01e0*/  LDG.E R17, desc[UR8][R2.64+0x4] ;  /* 0x0000040802117981 */ /* 0x000ea8000c1e1900 */
[----:B------:R-:W2:Y:S04]  /*01f0*/  LDG.E R18, desc[UR8][R2.64+0x8] ;  /* 0x0000080802127981 */ /* 0x000ea8000c1e1900 */
[----:B------:R-:W2:Y:S01]  /*0200*/  LDG.E R19, desc[UR8][R2.64+0xc] ;  /* 0x00000c0802137981 */ /* 0x000ea2000c1e1900 */
[----:B------:R-:W0:Y:S01]  /*0210*/  S2UR UR7, SR_CgaCtaId ;  /* 0x00000000000779c3 */ /* 0x000e220000008800 */
[----:B------:R-:W-:-:S02]  /*0220*/  UMOV UR5, 0x400 ;  /* 0x0000040000057882 */ /* 0x000fc40000000000 */
[----:B------:R-:W-:Y:S01]  /*0230*/  UIADD3 UR6, UPT, UPT, UR5, 0x40, URZ ;  /* 0x0000004005067890 */ /* 0x000fe2000fffe0ff */
[----:B------:R-:W4:Y:S04]  /*0240*/  LDG.E R4, desc[UR8][R2.64+0x10] ;  /* 0x0000100802047981 */ /* 0x000f28000c1e1900 */
[----:B------:R-:W4:Y:S04]  /*0250*/  LDG.E R5, desc[UR8][R2.64+0x14] ;  /* 0x0000140802057981 */ /* 0x000f28000c1e1900 */
[----:B------:R-:W4:Y:S04]  /*0260*/  LDG.E R6, desc[UR8][R2.64+0x18] ;  /* 0x0000180802067981 */ /* 0x000f28000c1e1900 */
[----:B------:R-:W4:Y:S04]  /*0270*/  LDG.E R7, desc[UR8][R2.64+0x1c] ;  /* 0x00001c0802077981 */ /* 0x000f28000c1e1900 */
[----:B------:R-:W5:Y:S01]  /*0280*/  LDG.E R8, desc[UR8][R2.64+0x20] ;  /* 0x0000200802087981 */ /* 0x000f62000c1e1900 */
[----:B0-----:R-:W-:-:S03]  /*0290*/  ULEA UR5, UR7, UR5, 0x18 ;  /* 0x0000000507057291 */ /* 0x001fc6000f8ec0ff */
[----:B------:R-:W5:Y:S01]  /*02a0*/  LDG.E R9, desc[UR8][R2.64+0x24] ;  /* 0x0000240802097981 */ /* 0x000f62000c1e1900 */
[----:B------:R-:W-:-:S03]  /*02b0*/  ULEA UR6, UR7, UR6, 0x18 ;  /* 0x0000000607067291 */ /* 0x000fc6000f8ec0ff */
[----:B------:R-:W5:Y:S01]  /*02c0*/  LDG.E R10, desc[UR8][R2.64+0x28] ;  /* 0x00002808020a7981 */ /* 0x000f62000c1e1900 */
[C---:B------:R-:W-:Y:S02]  /*02d0*/  LEA R14, R0.reuse, UR5, 0x2 ;  /* 0x00000005000e7c11 */ /* 0x040fe4000f8e10ff */
[----:B------:R-:W-:Y:S01]  /*02e0*/  LEA R34, R0, UR6, 0x7 ;  /* 0x0000000600227c11 */ /* 0x000fe2000f8e38ff */
[----:B------:R-:W5:Y:S04]  /*02f0*/  LDG.E R11, desc[UR8][R2.64+0x2c] ;  /* 0x00002c08020b7981 */ /* 0x000f68000c1e1900 */
        /* <DEDUP_REMOVED lines=14> */
[----:B---3--:R0:W-:Y:S04]  /*03e0*/  STS [R14], R13 ;  /* 0x0000000d0e007388 */ /* 0x0081e80000000800 */
[----:B0-----:R-:W3:Y:S04]  /*03f0*/  LDG.E R13, desc[UR8][R2.64+0x34] ;  /* 0x00003408020d7981 */ /* 0x001ee8000c1e1900 */
[----:B------:R-:W3:Y:S04]  /*0400*/  LDG.E R14, desc[UR8][R2.64+0x38] ;  /* 0x00003808020e7981 */ /* 0x000ee8000c1e1900 */
[----:B--2---:R0:W-:Y:S04]  /*0410*/  STS.128 [R34], R16 ;  /* 0x0000001022007388 */ /* 0x0041e80000000c00 */
[----:B0-----:R-:W2:Y:S04]  /*0420*/  LDG.E R16, desc[UR8][R2.64+0x40] ;  /* 0x0000400802107981 */ /* 0x001ea8000c1e1900 */
[----:B------:R-:W2:Y:S04]  /*0430*/  LDG.E R17, desc[UR8][R2.64+0x44] ;  /* 0x0000440802117981 */ /* 0x000ea8000c1e1900 */
[----:B------:R-:W2:Y:S04]  /*0440*/  LDG.E R18, desc[UR8][R2.64+0x48] ;  /* 0x0000480802127981 */ /* 0x000ea8000c1e1900 */
[----:B------:R-:W2:Y:S04]  /*0450*/  LDG.E R19, desc[UR8][R2.64+0x4c] ;  /* 0x00004c0802137981 */ /* 0x000ea8000c1e1900 */
[----:B----4-:R1:W-:Y:S04]  /*0460*/  STS.128 [R34+0x10], R4 ;  /* 0x0000100422007388 */ /* 0x0103e80000000c00 */
[----:B-----5:R1:W-:Y:S04]  /*0470*/  STS.128 [R34+0x20], R8 ;  /* 0x0000200822007388 */ /* 0x0203e80000000c00 */
[----:B------:R1:W-:Y:S04]  /*0480*/  STS.128 [R34+0x50], R20 ;  /* 0x0000501422007388 */ /* 0x0003e80000000c00 */
[----:B------:R1:W-:Y:S04]  /*0490*/  STS.128 [R34+0x60], R24 ;  /* 0x0000601822007388 */ /* 0x0003e80000000c00 */
[----:B------:R1:W-:Y:S04]  /*04a0*/  STS.128 [R34+0x70], R28 ;  /* 0x0000701c22007388 */ /* 0x0003e80000000c00 */
[----:B---3--:R1:W-:Y:S04]  /*04b0*/  STS.128 [R34+0x30], R12 ;  /* 0x0000300c22007388 */ /* 0x0083e80000000c00 */
[----:B--2---:R1:W-:Y:S02]  /*04c0*/  STS.128 [R34+0x40], R16 ;  /* 0x0000401022007388 */ /* 0x0043e40000000c00 */
.L_x_1:
[----:B0-----:R-:W-:Y:S05]  /*04d0*/  BSYNC.RECONVERGENT B0 ;  /* 0x0000000000007941 */ /* 0x001fea0003800200 */
.L_x_0:
[----:B------:R-:W-:Y:S06]  /*04e0*/  BAR.SYNC.DEFER_BLOCKING 0x0 ;  /* 0x0000000000007b1d */ /* 0x000fec0000010000 */
[----:B------:R-:W-:Y:S05]  /*04f0*/  @P1 EXIT ;  /* 0x000000000000194d */ /* 0x000fea0003800000 */
[----:B------:R-:W0:Y:S01]  /*0500*/  S2UR UR5, SR_CgaCtaId ;  /* 0x00000000000579c3 */ /* 0x000e220000008800 */
[----:B------:R-:W-:Y:S01]  /*0510*/  UMOV UR4, 0x400 ;  /* 0x0000040000047882 */ /* 0x000fe20000000000 */
[----:B-1----:R-:W-:-:S05]  /*0520*/  IMAD R21, R32, 0x200, R33 ;  /* 0x0000020020157824 */ /* 0x002fca00078e0221 */
[----:B------:R-:W-:-:S05]  /*0530*/  SHF.L.U32 R21, R21, 0x5, RZ ;  /* 0x0000000515157819 */ /* 0x000fca00000006ff */
[----:B------:R-:W-:Y:S01]  /*0540*/  IMAD R22, R0, 0x21, R21 ;  /* 0x0000002100167824 */ /* 0x000fe200078e0215 */
[----:B0-----:R-:W-:Y:S02]  /*0550*/  ULEA UR6, UR5, UR4, 0x18 ;  /* 0x0000000405067291 */ /* 0x001fe4000f8ec0ff */
[----:B------:R-:W-:-:S04]  /*0560*/  UIADD3 UR4, UPT, UPT, UR4, 0x40, URZ ;  /* 0x0000004004047890 */ /* 0x000fc8000fffe0ff */
[----:B------:R-:W-:-:S03]  /*0570*/  ULEA UR4, UR5, UR4, 0x18 ;  /* 0x0000000405047291 */ /* 0x000fc6000f8ec0ff */
[----:B------:R-:W0:Y:S03]  /*0580*/  LDS.128 R4, [UR6] ;  /* 0x00000006ff047984 */ /* 0x000e260008000c00 */
[----:B------:R-:W-:Y:S01]  /*0590*/  LEA R24, R0, UR4, 0x2 ;  /* 0x0000000400187c11 */ /* 0x000fe2000f8e10ff */
[----:B------:R-:W1:Y:S04]  /*05a0*/  LDS.128 R16, [UR6+0x10] ;  /* 0x00001006ff107984 */ /* 0x000e680008000c00 */
[----:B------:R-:W2:Y:S01]  /*05b0*/  LDS.128 R12, [UR6+0x20] ;  /* 0x00002006ff0c7984 */ /* 0x000ea20008000c00 */
[----:B------:R-:W-:-:S03]  /*05c0*/  VIADD R24, R24, 0x400 ;  /* 0x0000040018187836 */ /* 0x000fc60000000000 */
[----:B------:R-:W3:Y:S01]  /*05d0*/  LDS.128 R8, [UR6+0x30] ;  /* 0x00003006ff087984 */ /* 0x000ee20008000c00 */
[----:B0-----:R-:W-:-:S04]  /*05e0*/  FADD R2, RZ, R4 ;  /* 0x00000004ff027221 */ /* 0x001fc80000000000 */
[----:B------:R-:W-:-:S04]  /*05f0*/  FADD R3, R2, R5 ;  /* 0x0000000502037221 */ /* 0x000fc80000000000 */
[----:B------:R-:W-:-:S04]  /*0600*/  FADD R2, R3, R6 ;  /* 0x0000000603027221 */ /* 0x000fc80000000000 */
[----:B------:R-:W-:-:S04]  /*0610*/  FADD R3, R2, R7 ;  /* 0x0000000702037221 */ /* 0x000fc80000000000 */
[----:B-1----:R-:W-:-:S04]  /*0620*/  FADD R2, R16, R3 ;  /* 0x0000000310027221 */ /* 0x002fc80000000000 */
[----:B------:R-:W-:-:S04]  /*0630*/  FADD R3, R2, R17 ;  /* 0x0000001102037221 */ /* 0x000fc80000000000 */
[----:B------:R-:W-:-:S04]  /*0640*/  FADD R2, R3, R18 ;  /* 0x0000001203027221 */ /* 0x000fc80000000000 */
[----:B------:R-:W-:-:S04]  /*0650*/  FADD R3, R2, R19 ;  /* 0x0000001302037221 */ /* 0x000fc80000000000 */
[----:B--2---:R-:W-:-:S04]  /*0660*/  FADD R2, R12, R3 ;  /* 0x000000030c027221 */ /* 0x004fc80000000000 */
[----:B------:R-:W-:-:S04]  /*0670*/  FADD R3, R2, R13 ;  /* 0x0000000d02037221 */ /* 0x000fc80000000000 */
[----:B------:R-:W-:-:S04]  /*0680*/  FADD R2, R3, R14 ;  /* 0x0000000e03027221 */ /* 0x000fc80000000000 */
[----:B------:R-:W-:-:S04]  /*0690*/  FADD R3, R2, R15 ;  /* 0x0000000f02037221 */ /* 0x000fc80000000000 */
[----:B---3--:R-:W-:-:S04]  /*06a0*/  FADD R2, R8, R3 ;  /* 0x0000000308027221 */ /* 0x008fc80000000000 */
[----:B------:R-:W-:-:S04]  /*06b0*/  FADD R3, R2, R9 ;  /* 0x0000000902037221 */ /* 0x000fc80000000000 */
[----:B------:R-:W-:-:S04]  /*06c0*/  FADD R2, R3, R10 ;  /* 0x0000000a03027221 */ /* 0x000fc80000000000 */
[----:B------:R-:W-:-:S07]  /*06d0*/  FADD R3, R2, R11 ;  /* 0x0000000b02037221 */ /* 0x000fce0000000000 */
.L_x_6:
[----:B01----:R-:W0:Y:S01]  /*06e0*/  LDC.64 R20, c[0x0][0x390] ;  /* 0x0000e400ff147b82 */ /* 0x003e220000000a00 */
[----:B------:R-:W-:Y:S01]  /*06f0*/  FSETP.GT.AND P0, PT, R3, 9.9999999747524270788e-07, PT ;  /* 0x358637bd0300780b */ /* 0x000fe20003f04000 */
[----:B0-----:R-:W-:-:S12]  /*0700*/  IMAD.WIDE R20, R22, 0x4, R20 ;  /* 0x0000000416147825 */ /* 0x001fd800078e0214 */
[----:B------:R-:W-:Y:S05]  /*0710*/  @!P0 BRA `(.L_x_2) ;  /* 0x0000000000bc8947 */ /* 0x000fea0003800000 */
[----:B------:R-:W0:Y:S01]  /*0720*/  LDS R29, [R24+-0x400] ;  /* 0xfffc0000181d7984 */ /* 0x000e220000000800 */
[----:B------:R-:W-:Y:S03]  /*0730*/  BSSY.RECONVERGENT B0, `(.L_x_3) ;  /* 0x000002b000007945 */ /* 0x000fe60003800200 */
[----:B------:R-:W1:Y:S04]  /*0740*/  LDS R31, [R24+-0x380] ;  /* 0xfffc8000181f7984 */ /* 0x000e680000000800 */
[----:B------:R-:W2:Y:S04]  /*0750*/  LDS R34, [R24+-0x300] ;  /* 0xfffd000018227984 */ /* 0x000ea80000000800 */
[----:B------:R-:W3:Y:S04]  /*0760*/  LDS R30, [R24+-0x280] ;  /* 0xfffd8000181e7984 */ /* 0x000ee80000000800 */
[----:B------:R-:W4:Y:S04]  /*0770*/  LDS R27, [R24+-0x200] ;  /* 0xfffe0000181b7984 */ /* 0x000f280000000800 */
[----:B------:R-:W5:Y:S04]  /*0780*/  LDS R28, [R24+-0x180] ;  /* 0xfffe8000181c7984 */ /* 0x000f680000000800 */
[----:B------:R-:W5:Y:S04]  /*0790*/  LDS R25, [R24+-0x100] ;  /* 0xffff000018197984 */ /* 0x000f680000000800 */
[----:B------:R-:W5:Y:S04]  /*07a0*/  LDS R2, [R24+-0x80] ;  /* 0xffff800018027984 */ /* 0x000f680000000800 */
[----:B------:R-:W5:Y:S04]  /*07b0*/  LDS R23, [R24] ;  /* 0x0000000018177984 */ /* 0x000f680000000800 */
[----:B------:R-:W5:Y:S01]  /*07c0*/  LDS R26, [R24+0x80] ;  /* 0x00008000181a7984 */ /* 0x000f620000000800 */
[----:B0-----:R-:W-:-:S03]  /*07d0*/  FFMA R32, R4, R29, RZ ;  /* 0x0000001d04207223 */ /* 0x001fc600000000ff */
[----:B------:R-:W0:Y:S01]  /*07e0*/  LDS R29, [R24+0x100] ;  /* 0x00010000181d7984 */ /* 0x000e220000000800 */
[----:B-1----:R-:W-:-:S03]  /*07f0*/  FFMA R31, R31, R5, R32 ;  /* 0x000000051f1f7223 */ /* 0x002fc60000000020 */
[----:B------:R-:W1:Y:S01]  /*0800*/  LDS R32, [R24+0x180] ;  /* 0x0001800018207984 */ /* 0x000e620000000800 */
[----:B--2---:R-:W-:-:S04]  /*0810*/  FFMA R31, R34, R6, R31 ;  /* 0x00000006221f7223 */ /* 0x004fc8000000001f */
[----:B---3--:R-:W-:Y:S02]  /*0820*/  FFMA R33, R30, R7, R31 ;  /* 0x000000071e217223 */ /* 0x008fe4000000001f */
[----:B------:R-:W2:Y:S02]  /*0830*/  LDS R31, [R24+0x200] ;  /* 0x00020000181f7984 */ /* 0x000ea40000000800 */
[----:B----4-:R-:W-:Y:S02]  /*0840*/  FFMA R27, R16, R27, R33 ;  /* 0x0000001b101b7223 */ /* 0x010fe40000000021 */
[----:B------:R-:W3:Y:S02]  /*0850*/  LDS R30, [R24+0x280] ;  /* 0x00028000181e7984 */ /* 0x000ee40000000800 */
[----:B-----5:R-:W-:Y:S02]  /*0860*/  FFMA R28, R28, R17, R27 ;  /* 0x000000111c1c7223 */ /* 0x020fe4000000001b */
[----:B------:R-:W4:Y:S02]  /*0870*/  LDS R27, [R24+0x300] ;  /* 0x00030000181b7984 */ /* 0x000f240000000800 */
[----:B------:R-:W-:-:S02]  /*0880*/  FFMA R25, R25, R18, R28 ;  /* 0x0000001219197223 */ /* 0x000fc4000000001c */
[----:B------:R-:W5:Y:S02]  /*0890*/  LDS R28, [R24+0x380] ;  /* 0x00038000181c7984 */ /* 0x000f640000000800 */
[----:B------:R-:W-:-:S04]  /*08a0*/  FFMA R25, R2, R19, R25 ;  /* 0x0000001302197223 */ /* 0x000fc80000000019 */
[----:B------:R-:W-:-:S04]  /*08b0*/  FFMA R23, R12, R23, R25 ;  /* 0x000000170c177223 */ /* 0x000fc80000000019 */
[----:B------:R-:W-:-:S04]  /*08c0*/  FFMA R26, R26, R13, R23 ;  /* 0x0000000d1a1a7223 */ /* 0x000fc80000000017 */
[----:B0-----:R-:W-:Y:S02]  /*08d0*/  FFMA R29, R29, R14, R26 ;  /* 0x0000000e1d1d7223 */ /* 0x001fe4000000001a */
[----:B------:R-:W0:Y:S02]  /*08e0*/  MUFU.RCP R26, R3 ;  /* 0x00000003001a7308 */ /* 0x000e240000001000 */
[----:B-1----:R-:W-:-:S04]  /*08f0*/  FFMA R29, R32, R15, R29 ;  /* 0x0000000f201d7223 */ /* 0x002fc8000000001d */
[----:B--2---:R-:W-:-:S04]  /*0900*/  FFMA R29, R8, R31, R29 ;  /* 0x0000001f081d7223 */ /* 0x004fc8000000001d */
[----:B---3--:R-:W-:Y:S01]  /*0910*/  FFMA R30, R30, R9, R29 ;  /* 0x000000091e1e7223 */ /* 0x008fe2000000001d */
[----:B0-----:R-:W-:-:S03]  /*0920*/  FFMA R23, -R3, R26, 1 ;  /* 0x3f80000003177423 */ /* 0x001fc6000000011a */
[----:B----4-:R-:W-:Y:S01]  /*0930*/  FFMA R27, R27, R10, R30 ;  /* 0x0000000a1b1b7223 */ /* 0x010fe2000000001e */
[----:B------:R-:W-:-:S03]  /*0940*/  FFMA R23, R26, R23, R26 ;  /* 0x000000171a177223 */ /* 0x000fc6000000001a */
[----:B-----5:R-:W-:-:S04]  /*0950*/  FFMA R2, R28, R11, R27 ;  /* 0x0000000b1c027223 */ /* 0x020fc8000000001b */
[----:B------:R-:W0:Y:S01]  /*0960*/  FCHK P0, R2, R3 ;  /* 0x0000000302007302 */ /* 0x000e220000000000 */
[----:B------:R-:W-:-:S04]  /*0970*/  FFMA R26, R2, R23, RZ ;  /* 0x00000017021a7223 */ /* 0x000fc800000000ff */
[----:B------:R-:W-:-:S04]  /*0980*/  FFMA R25, -R3, R26, R2 ;  /* 0x0000001a03197223 */ /* 0x000fc80000000102 */
[----:B------:R-:W-:Y:S01]  /*0990*/  FFMA R23, R23, R25, R26 ;  /* 0x0000001917177223 */ /* 0x000fe2000000001a */
[----:B0-----:R-:W-:Y:S06]  /*09a0*/  @!P0 BRA `(.L_x_4) ;  /* 0x00000000000c8947 */ /* 0x001fec0003800000 */
[----:B------:R-:W-:-:S07]  /*09b0*/  MOV R26, 0x9d0 ;  /* 0x000009d0001a7802 */ /* 0x000fce0000000f00 */
[----:B------:R-:W-:Y:S05]  /*09c0*/  CALL.REL.NOINC `($__internal_0_$__cuda_sm3x_div_rn_noftz_f32_slowpath) ;  /* 0x00000000002c7944 */ /* 0x000fea0003c00000 */
[----:B------:R-:W-:-:S07]  /*09d0*/  MOV R23, R2 ;  /* 0x0000000200177202 */ /* 0x000fce0000000f00 */
.L_x_4:
[----:B------:R-:W-:Y:S05]  /*09e0*/  BSYNC.RECONVERGENT B0 ;  /* 0x0000000000007941 */ /* 0x000fea0003800200 */
.L_x_3:
[----:B------:R0:W-:Y:S01]  /*09f0*/  STG.E desc[UR8][R20.64], R23 ;  /* 0x0000001714007986 */ /* 0x0001e2000c101908 */
[----:B------:R-:W-:Y:S05]  /*0a00*/  BRA `(.L_x_5) ;  /* 0x0000000000047947 */ /* 0x000fea0003800000 */
.L_x_2:
[----:B------:R1:W-:Y:S02]  /*0a10*/  STG.E desc[UR8][R20.64], RZ ;  /* 0x000000ff14007986 */ /* 0x0003e4000c101908 */
.L_x_5:
[C---:B------:R-:W-:Y:S01]  /*0a20*/  IMAD.IADD R0, R35.reuse, 0x1, R0 ;  /* 0x0000000123007824 */ /* 0x040fe200078e0200 */
[C---:B------:R-:W-:Y:S01]  /*0a30*/  IADD3 R22, PT, PT, R35.reuse, R22, RZ ;  /* 0x0000001623167210 */ /* 0x040fe20007ffe0ff */
[----:B------:R-:W-:-:S03]  /*0a40*/  IMAD R24, R35, 0x4, R24 ;  /* 0x0000000423187824 */ /* 0x000fc600078e0218 */
[----:B------:R-:W-:-:S13]  /*0a50*/  ISETP.GE.U32.AND P0, PT, R0, 0x20, PT ;  /* 0x000000200000780c */ /* 0x000fda0003f06070 */
[----:B------:R-:W-:Y:S05]  /*0a60*/  @!P0 BRA `(.L_x_6) ;  /* 0xfffffffc001c8947 */ /* 0x000fea000383ffff */
[----:B------:R-:W-:Y:S05]  /*0a70*/  EXIT ;  /* 0x000000000000794d */ /* 0x000fea0003800000 */
        .weak           $__internal_0_$__cuda_sm3x_div_rn_noftz_f32_slowpath
        .type           $__internal_0_$__cuda_sm3x_div_rn_noftz_f32_slowpath,@function
        .size           $__internal_0_$__cuda_sm3x_div_rn_noftz_f32_slowpath,(.L_x_19 - $__internal_0_$__cuda_sm3x_div_rn_noftz_f32_slowpath)
$__internal_0_$__cuda_sm3x_div_rn_noftz_f32_slowpath:
[--C-:B------:R-:W-:Y:S01]  /*0a80*/  SHF.R.U32.HI R23, RZ, 0x17, R3.reuse ;  /* 0x00000017ff177819 */ /* 0x100fe20000011603 */
[----:B------:R-:W-:Y:S01]  /*0a90*/  BSSY.RECONVERGENT B1, `(.L_x_7) ;  /* 0x0000064000017945 */ /* 0x000fe20003800200 */
[----:B------:R-:W-:Y:S01]  /*0aa0*/  SHF.R.U32.HI R28, RZ, 0x17, R2 ;  /* 0x00000017ff1c7819 */ /* 0x000fe20000011602 */
[----:B------:R-:W-:Y:S01]  /*0ab0*/  IMAD.MOV.U32 R30, RZ, RZ, R3 ;  /* 0x000000ffff1e7224 */ /* 0x000fe200078e0003 */
[----:B------:R-:W-:Y:S02]  /*0ac0*/  LOP3.LUT R23, R23, 0xff, RZ, 0xc0, !PT ;  /* 0x000000ff17177812 */ /* 0x000fe400078ec0ff */
[----:B------:R-:W-:Y:S02]  /*0ad0*/  LOP3.LUT R28, R28, 0xff, RZ, 0xc0, !PT ;  /* 0x000000ff1c1c7812 */ /* 0x000fe400078ec0ff */
[----:B------:R-:W-:Y:S02]  /*0ae0*/  IADD3 R29, PT, PT, R23, -0x1, RZ ;  /* 0xffffffff171d7810 */ /* 0x000fe40007ffe0ff */
[----:B------:R-:W-:Y:S01]  /*0af0*/  MOV R27, R2 ;  /* 0x00000002001b7202 */ /* 0x000fe20000000f00 */
[----:B------:R-:W-:Y:S01]  /*0b00*/  VIADD R31, R28, 0xffffffff ;  /* 0xffffffff1c1f7836 */ /* 0x000fe20000000000 */
[----:B------:R-:W-:-:S04]  /*0b10*/  ISETP.GT.U32.AND P0, PT, R29, 0xfd, PT ;  /* 0x000000fd1d00780c */ /* 0x000fc80003f04070 */
[----:B------:R-:W-:-:S13]  /*0b20*/  ISETP.GT.U32.OR P0, PT, R31, 0xfd, P0 ;  /* 0x000000fd1f00780c */ /* 0x000fda0000704470 */
[----:B------:R-:W-:Y:S01]  /*0b30*/  @!P0 MOV R25, RZ ;  /* 0x000000ff00198202 */ /* 0x000fe20000000f00 */
[----:B------:R-:W-:Y:S06]  /*0b40*/  @!P0 BRA `(.L_x_8) ;  /* 0x00000000005c8947 */ /* 0x000fec0003800000 */
[----:B------:R-:W-:Y:S02]  /*0b50*/  FSETP.GTU.FTZ.AND P1, PT, |R3|, +INF , PT ;  /* 0x7f8000000300780b */ /* 0x000fe40003f3c200 */
[----:B------:R-:W-:-:S04]  /*0b60*/  FSETP.GTU.FTZ.AND P0, PT, |R2|, +INF , PT ;  /* 0x7f8000000200780b */ /* 0x000fc80003f1c200 */
[----:B------:R-:W-:-:S13]  /*0b70*/  PLOP3.LUT P0, PT, P0, P1, PT, 0xf8, 0x8f ;  /* 0x00000000008f781c */ /* 0x000fda0000703f70 */
[----:B------:R-:W-:Y:S05]  /*0b80*/  @P0 BRA `(.L_x_9) ;  /* 0x00000004004c0947 */ /* 0x000fea0003800000 */
[----:B------:R-:W-:-:S13]  /*0b90*/  LOP3.LUT P0, RZ, R30, 0x7fffffff, R27, 0xc8, !PT ;  /* 0x7fffffff1eff7812 */ /* 0x000fda000780c81b */
[----:B------:R-:W-:Y:S05]  /*0ba0*/  @!P0 BRA `(.L_x_10) ;  /* 0x00000004003c8947 */ /* 0x000fea0003800000 */
[C---:B------:R-:W-:Y:S02]  /*0bb0*/  FSETP.NEU.FTZ.AND P2, PT, |R2|.reuse, +INF , PT ;  /* 0x7f8000000200780b */ /* 0x040fe40003f5d200 */
[----:B------:R-:W-:Y:S02]  /*0bc0*/  FSETP.NEU.FTZ.AND P1, PT, |R3|, +INF , PT ;  /* 0x7f8000000300780b */ /* 0x000fe40003f3d200 */
[----:B------:R-:W-:-:S11]  /*0bd0*/  FSETP.NEU.FTZ.AND P0, PT, |R2|, +INF , PT ;  /* 0x7f8000000200780b */ /* 0x000fd60003f1d200 */
[----:B------:R-:W-:Y:S05]  /*0be0*/  @!P1 BRA !P2, `(.L_x_10) ;  /* 0x00000004002c9947 */ /* 0x000fea0005000000 */
[----:B------:R-:W-:-:S04]  /*0bf0*/  LOP3.LUT P2, RZ, R27, 0x7fffffff, RZ, 0xc0, !PT ;  /* 0x7fffffff1bff7812 */ /* 0x000fc8000784c0ff */
[----:B------:R-:W-:-:S13]  /*0c00*/  PLOP3.LUT P1, PT, P1, P2, PT, 0x2f, 0xf2 ;  /* 0x0000000000f2781c */ /* 0x000fda0000f24577 */
[----:B------:R-:W-:Y:S05]  /*0c10*/  @P1 BRA `(.L_x_11) ;  /* 0x0000000400181947 */ /* 0x000fea0003800000 */
[----:B------:R-:W-:-:S04]  /*0c20*/  LOP3.LUT P1, RZ, R30, 0x7fffffff, RZ, 0xc0, !PT ;  /* 0x7fffffff1eff7812 */ /* 0x000fc8000782c0ff */
[----:B------:R-:W-:-:S13]  /*0c30*/  PLOP3.LUT P0, PT, P0, P1, PT, 0x2f, 0xf2 ;  /* 0x0000000000f2781c */ /* 0x000fda0000702577 */
[----:B------:R-:W-:Y:S05]  /*0c40*/  @P0 BRA `(.L_x_12) ;  /* 0x0000000400000947 */ /* 0x000fea0003800000 */
[----:B------:R-:W-:Y:S02]  /*0c50*/  ISETP.GE.AND P0, PT, R31, RZ, PT ;  /* 0x000000ff1f00720c */ /* 0x000fe40003f06270 */
[----:B------:R-:W-:-:S11]  /*0c60*/  ISETP.GE.AND P1, PT, R29, RZ, PT ;  /* 0x000000ff1d00720c */ /* 0x000fd60003f26270 */
[----:B------:R-:W-:Y:S01]  /*0c70*/  @P0 IMAD.MOV.U32 R25, RZ, RZ, RZ ;  /* 0x000000ffff190224 */ /* 0x000fe200078e00ff */
[----:B------:R-:W-:Y:S01]  /*0c80*/  @!P0 MOV R25, 0xffffffc0 ;  /* 0xffffffc000198802 */ /* 0x000fe20000000f00 */
[----:B------:R-:W-:Y:S01]  /*0c90*/  @!P0 FFMA R27, R2, 1.84467440737095516160e+19, RZ ;  /* 0x5f800000021b8823 */ /* 0x000fe200000000ff */
[----:B------:R-:W-:-:S03]  /*0ca0*/  @!P1 FFMA R30, R3, 1.84467440737095516160e+19, RZ ;  /* 0x5f800000031e9823 */ /* 0x000fc600000000ff */
[----:B------:R-:W-:-:S07]  /*0cb0*/  @!P1 VIADD R25, R25, 0x40 ;  /* 0x0000004019199836 */ /* 0x000fce0000000000 */
.L_x_8:
[----:B------:R-:W-:Y:S01]  /*0cc0*/  LEA R29, R23, 0xc0800000, 0x17 ;  /* 0xc0800000171d7811 */ /* 0x000fe200078eb8ff */
[----:B------:R-:W-:Y:S01]  /*0cd0*/  VIADD R28, R28, 0xffffff81 ;  /* 0xffffff811c1c7836 */ /* 0x000fe20000000000 */
[----:B------:R-:W-:Y:S02]  /*0ce0*/  BSSY.RECONVERGENT B2, `(.L_x_13) ;  /* 0x0000035000027945 */ /* 0x000fe40003800200 */
[----:B------:R-:W-:Y:S01]  /*0cf0*/  IADD3 R31, PT, PT, -R29, R30, RZ ;  /* 0x0000001e1d1f7210 */ /* 0x000fe20007ffe1ff */
[C---:B------:R-:W-:Y:S01]  /*0d00*/  IMAD R2, R28.reuse, -0x800000, R27 ;  /* 0xff8000001c027824 */ /* 0x040fe200078e021b */
[----:B------:R-:W-:Y:S02]  /*0d10*/  IADD3 R28, PT, PT, R28, 0x7f, -R23 ;  /* 0x0000007f1c1c7810 */ /* 0x000fe40007ffe817 */
[----:B------:R-:W0:Y:S01]  /*0d20*/  MUFU.RCP R29, R31 ;  /* 0x0000001f001d7308 */ /* 0x000e220000001000 */
[----:B------:R-:W-:Y:S01]  /*0d30*/  FADD.FTZ R33, -R31, -RZ ;  /* 0x800000ff1f217221 */ /* 0x000fe20000010100 */
[----:B------:R-:W-:-:S03]  /*0d40*/  IADD3 R28, PT, PT, R28, R25, RZ ;  /* 0x000000191c1c7210 */ /* 0x000fc60007ffe0ff */
[----:B0-----:R-:W-:-:S04]  /*0d50*/  FFMA R30, R29, R33, 1 ;  /* 0x3f8000001d1e7423 */ /* 0x001fc80000000021 */
[----:B------:R-:W-:-:S04]  /*0d60*/  FFMA R27, R29, R30, R29 ;  /* 0x0000001e1d1b7223 */ /* 0x000fc8000000001d */
[----:B------:R-:W-:-:S04]  /*0d70*/  FFMA R30, R2, R27, RZ ;  /* 0x0000001b021e7223 */ /* 0x000fc800000000ff */
[----:B------:R-:W-:-:S04]  /*0d80*/  FFMA R29, R33, R30, R2 ;  /* 0x0000001e211d7223 */ /* 0x000fc80000000002 */
[----:B------:R-:W-:-:S04]  /*0d90*/  FFMA R30, R27, R29, R30 ;  /* 0x0000001d1b1e7223 */ /* 0x000fc8000000001e */
[----:B------:R-:W-:-:S04]  /*0da0*/  FFMA R29, R33, R30, R2 ;  /* 0x0000001e211d7223 */ /* 0x000fc80000000002 */
[----:B------:R-:W-:-:S05]  /*0db0*/  FFMA R2, R27, R29, R30 ;  /* 0x0000001d1b027223 */ /* 0x000fca000000001e */
[----:B------:R-:W-:-:S04]  /*0dc0*/  SHF.R.U32.HI R23, RZ, 0x17, R2 ;  /* 0x00000017ff177819 */ /* 0x000fc80000011602 */
[----:B------:R-:W-:-:S05]  /*0dd0*/  LOP3.LUT R23, R23, 0xff, RZ, 0xc0, !PT ;  /* 0x000000ff17177812 */ /* 0x000fca00078ec0ff */
[----:B------:R-:W-:-:S05]  /*0de0*/  IMAD.IADD R31, R23, 0x1, R28 ;  /* 0x00000001171f7824 */ /* 0x000fca00078e021c */
[----:B------:R-:W-:-:S04]  /*0df0*/  IADD3 R23, PT, PT, R31, -0x1, RZ ;  /* 0xffffffff1f177810 */ /* 0x000fc80007ffe0ff */
[----:B------:R-:W-:-:S13]  /*0e00*/  ISETP.GE.U32.AND P0, PT, R23, 0xfe, PT ;  /* 0x000000fe1700780c */ /* 0x000fda0003f06070 */
[----:B------:R-:W-:Y:S05]  /*0e10*/  @!P0 BRA `(.L_x_14) ;  /* 0x0000000000808947 */ /* 0x000fea0003800000 */
[----:B------:R-:W-:-:S13]  /*0e20*/  ISETP.GT.AND P0, PT, R31, 0xfe, PT ;  /* 0x000000fe1f00780c */ /* 0x000fda0003f04270 */
[----:B------:R-:W-:Y:S05]  /*0e30*/  @P0 BRA `(.L_x_15) ;  /* 0x00000000006c0947 */ /* 0x000fea0003800000 */
[----:B------:R-:W-:-:S13]  /*0e40*/  ISETP.GE.AND P0, PT, R31, 0x1, PT ;  /* 0x000000011f00780c */ /* 0x000fda0003f06270 */
[----:B------:R-:W-:Y:S05]  /*0e50*/  @P0 BRA `(.L_x_16) ;  /* 0x0000000000740947 */ /* 0x000fea0003800000 */
[----:B------:R-:W-:Y:S02]  /*0e60*/  ISETP.GE.AND P0, PT, R31, -0x18, PT ;  /* 0xffffffe81f00780c */ /* 0x000fe40003f06270 */
[----:B------:R-:W-:-:S11]  /*0e70*/  LOP3.LUT R2, R2, 0x80000000, RZ, 0xc0, !PT ;  /* 0x8000000002027812 */ /* 0x000fd600078ec0ff */
[----:B------:R-:W-:Y:S05]  /*0e80*/  @!P0 BRA `(.L_x_16) ;  /* 0x0000000000688947 */ /* 0x000fea0003800000 */
[-CC-:B------:R-:W-:Y:S01]  /*0e90*/  FFMA.RZ R23, R27, R29.reuse, R30.reuse ;  /* 0x0000001d1b177223 */ /* 0x180fe2000000c01e */
[C---:B------:R-:W-:Y:S01]  /*0ea0*/  VIADD R28, R31.reuse, 0x20 ;  /* 0x000000201f1c7836 */ /* 0x040fe20000000000 */
[C---:B------:R-:W-:Y:S02]  /*0eb0*/  ISETP.NE.AND P2, PT, R31.reuse, RZ, PT ;  /* 0x000000ff1f00720c */ /* 0x040fe40003f45270 */
[----:B------:R-:W-:Y:S02]  /*0ec0*/  ISETP.NE.AND P1, PT, R31, RZ, PT ;  /* 0x000000ff1f00720c */ /* 0x000fe40003f25270 */
[----:B------:R-:W-:Y:S01]  /*0ed0*/  LOP3.LUT R25, R23, 0x7fffff, RZ, 0xc0, !PT ;  /* 0x007fffff17197812 */ /* 0x000fe200078ec0ff */
[CCC-:B------:R-:W-:Y:S01]  /*0ee0*/  FFMA.RP R23, R27.reuse, R29.reuse, R30.reuse ;  /* 0x0000001d1b177223 */ /* 0x1c0fe2000000801e */
[----:B------:R-:W-:Y:S01]  /*0ef0*/  FFMA.RM R30, R27, R29, R30 ;  /* 0x0000001d1b1e7223 */ /* 0x000fe2000000401e */
[----:B------:R-:W-:Y:S02]  /*0f00*/  IADD3 R27, PT, PT, -R31, RZ, RZ ;  /* 0x000000ff1f1b7210 */ /* 0x000fe40007ffe1ff */
[----:B------:R-:W-:-:S02]  /*0f10*/  LOP3.LUT R25, R25, 0x800000, RZ, 0xfc, !PT ;  /* 0x0080000019197812 */ /* 0x000fc400078efcff */
[----:B------:R-:W-:Y:S02]  /*0f20*/  FSETP.NEU.FTZ.AND P0, PT, R23, R30, PT ;  /* 0x0000001e1700720b */ /* 0x000fe40003f1d000 */
[----:B------:R-:W-:Y:S02]  /*0f30*/  SHF.L.U32 R28, R25, R28, RZ ;  /* 0x0000001c191c7219 */ /* 0x000fe400000006ff */
[----:B------:R-:W-:Y:S02]  /*0f40*/  SEL R30, R27, RZ, P2 ;  /* 0x000000ff1b1e7207 */ /* 0x000fe40001000000 */
[----:B------:R-:W-:Y:S02]  /*0f50*/  ISETP.NE.AND P1, PT, R28, RZ, P1 ;  /* 0x000000ff1c00720c */ /* 0x000fe40000f25270 */
[----:B------:R-:W-:Y:S02]  /*0f60*/  SHF.R.U32.HI R30, RZ, R30, R25 ;  /* 0x0000001eff1e7219 */ /* 0x000fe40000011619 */
[----:B------:R-:W-:-:S02]  /*0f70*/  PLOP3.LUT P0, PT, P0, P1, PT, 0xf8, 0x8f ;  /* 0x00000000008f781c */ /* 0x000fc40000703f70 */
[----:B------:R-:W-:Y:S02]  /*0f80*/  SHF.R.U32.HI R28, RZ, 0x1, R30 ;  /* 0x00000001ff1c7819 */ /* 0x000fe4000001161e */
[----:B------:R-:W-:-:S04]  /*0f90*/  SEL R23, RZ, 0x1, !P0 ;  /* 0x00000001ff177807 */ /* 0x000fc80004000000 */
[----:B------:R-:W-:-:S04]  /*0fa0*/  LOP3.LUT R23, R23, 0x1, R28, 0xf8, !PT ;  /* 0x0000000117177812 */ /* 0x000fc800078ef81c */
[----:B------:R-:W-:-:S05]  /*0fb0*/  LOP3.LUT R23, R23, R30, RZ, 0xc0, !PT ;  /* 0x0000001e17177212 */ /* 0x000fca00078ec0ff */
[----:B------:R-:W-:-:S05]  /*0fc0*/  IMAD.IADD R23, R28, 0x1, R23 ;  /* 0x000000011c177824 */ /* 0x000fca00078e0217 */
[----:B------:R-:W-:Y:S01]  /*0fd0*/  LOP3.LUT R2, R23, R2, RZ, 0xfc, !PT ;  /* 0x0000000217027212 */ /* 0x000fe200078efcff */
[----:B------:R-:W-:Y:S06]  /*0fe0*/  BRA `(.L_x_16) ;  /* 0x0000000000107947 */ /* 0x000fec0003800000 */
.L_x_15:
[----:B------:R-:W-:-:S04]  /*0ff0*/  LOP3.LUT R2, R2, 0x80000000, RZ, 0xc0, !PT ;  /* 0x8000000002027812 */ /* 0x000fc800078ec0ff */
[----:B------:R-:W-:Y:S01]  /*1000*/  LOP3.LUT R2, R2, 0x7f800000, RZ, 0xfc, !PT ;  /* 0x7f80000002027812 */ /* 0x000fe200078efcff */
[----:B------:R-:W-:Y:S06]  /*1010*/  BRA `(.L_x_16) ;  /* 0x0000000000047947 */ /* 0x000fec0003800000 */
.L_x_14:
[----:B------:R-:W-:-:S07]  /*1020*/  LEA R2, R28, R2, 0x17 ;  /* 0x000000021c027211 */ /* 0x000fce00078eb8ff */
.L_x_16:
[----:B------:R-:W-:Y:S05]  /*1030*/  BSYNC.RECONVERGENT B2 ;  /* 0x0000000000027941 */ /* 0x000fea0003800200 */
.L_x_13:
[----:B------:R-:W-:Y:S05]  /*1040*/  BRA `(.L_x_17) ;  /* 0x0000000000207947 */ /* 0x000fea0003800000 */
.L_x_12:
[----:B------:R-:W-:-:S04]  /*1050*/  LOP3.LUT R2, R30, 0x80000000, R27, 0x48, !PT ;  /* 0x800000001e027812 */ /* 0x000fc800078e481b */
[----:B------:R-:W-:Y:S01]  /*1060*/  LOP3.LUT R2, R2, 0x7f800000, RZ, 0xfc, !PT ;  /* 0x7f80000002027812 */ /* 0x000fe200078efcff */
[----:B------:R-:W-:Y:S06]  /*1070*/  BRA `(.L_x_17) ;  /* 0x0000000000147947 */ /* 0x000fec0003800000 */
.L_x_11:
[----:B------:R-:W-:Y:S01]  /*1080*/  LOP3.LUT R2, R30, 0x80000000, R27, 0x48, !PT ;  /* 0x800000001e027812 */ /* 0x000fe200078e481b */
[----:B------:R-:W-:Y:S06]  /*1090*/  BRA `(.L_x_17) ;  /* 0x00000000000c7947 */ /* 0x000fec0003800000 */
.L_x_10:
[----:B------:R-:W0:Y:S01]  /*10a0*/  MUFU.RSQ R2, -QNAN ;  /* 0xffc0000000027908 */ /* 0x000e220000001400 */
[----:B------:R-:W-:Y:S05]  /*10b0*/  BRA `(.L_x_17) ;  /* 0x0000000000047947 */ /* 0x000fea0003800000 */
.L_x_9:
[----:B------:R-:W-:-:S07]  /*10c0*/  FADD.FTZ R2, R2, R3 ;  /* 0x0000000302027221 */ /* 0x000fce0000010000 */
.L_x_17:
[----:B------:R-:W-:Y:S05]  /*10d0*/  BSYNC.RECONVERGENT B1 ;  /* 0x0000000000017941 */ /* 0x000fea0003800200 */
.L_x_7:
[----:B------:R-:W-:-:S04]  /*10e0*/  IMAD.MOV.U32 R27, RZ, RZ, 0x0 ;  /* 0x00000000ff1b7424 */ /* 0x000fc800078e00ff */
[----:B0-----:R-:W-:Y:S05]  /*10f0*/  RET.REL.NODEC R26 `(_Z25guided_aggregation_kernelPKfS0_Pf) ;  /* 0xffffffec1ac07950 */ /* 0x001fea0003c3ffff */
.L_x_18:
[----:B------:R-:W-:-:S00]  /*1100*/  BRA `(.L_x_18) ;  /* 0xfffffffc00fc7947 */ /* 0x000fc0000383ffff */
[----:B------:R-:W-:-:S00]  /*1110*/  NOP ;  /* 0x0000000000007918 */ /* 0x000fc00000000000 */
        /* <DEDUP_REMOVED lines=14> */
.L_x_19:


//--------------------- .nv.shared._Z25guided_aggregation_kernelPKfS0_Pf --------------------------
	.section	.nv.shared._Z25guided_aggregation_kernelPKfS0_Pf,"aw",@nobits
	.sectionflags	@""
	.align	4
.nv.shared._Z25guided_aggregation_kernelPKfS0_Pf:
	.zero		3136


//--------------------- .nv.shared.reserved.0     --------------------------
	.section	.nv.shared.reserved.0,"aw",@nobits
	.weak		__nv_reservedSMEM_offset_0_alias
	.size		__nv_reservedSMEM_offset_0_alias, 0, 64
	.other		__nv_reservedSMEM_offset_0_alias,@"STO_CUDA_RESERVED_SHARED STV_DEFAULT"
__nv_reservedSMEM_offset_0_alias:
	.zero		0
	.zero		64


//--------------------- .nv.constant0._Z25guided_aggregation_kernelPKfS0_Pf --------------------------
	.section	.nv.constant0._Z25guided_aggregation_kernelPKfS0_Pf,"a",@progbits
	.sectionflags	@""
	.align	4
.nv.constant0._Z25guided_aggregation_kernelPKfS0_Pf:
	.zero		920


//--------------------- SYMBOLS --------------------------

	.type		.nv.reservedSmem.offset0,@object
	.size		.nv.reservedSmem.offset0,0x4
	.type		.nv.reservedSmem.cap,@object
	.size		.nv.reservedSmem.cap,0x4
